//
// Generated by NVIDIA NVVM Compiler
//
// Compiler Build ID: CL-36424714
// Cuda compilation tools, release 13.0, V13.0.88
// Based on NVVM 20.0.0
//

.version 9.0
.target sm_100
.address_size 64

	// .globl	_Z8mykernelv
// _ZZ10stencil_1DPiS_E4temp has been demoted

.visible .entry _Z8mykernelv()
{


	ret;

}
	// .globl	_Z3addPdS_S_i
.visible .entry _Z3addPdS_S_i(
	.param .u64 .ptr .align 1 _Z3addPdS_S_i_param_0,
	.param .u64 .ptr .align 1 _Z3addPdS_S_i_param_1,
	.param .u64 .ptr .align 1 _Z3addPdS_S_i_param_2,
	.param .u32 _Z3addPdS_S_i_param_3
)
{
	.reg .pred 	%p<2>;
	.reg .b32 	%r<6>;
	.reg .b64 	%rd<11>;
	.reg .b64 	%fd<4>;

	ld.param.u64 	%rd1, [_Z3addPdS_S_i_param_0];
	ld.param.u64 	%rd2, [_Z3addPdS_S_i_param_1];
	ld.param.u64 	%rd3, [_Z3addPdS_S_i_param_2];
	ld.param.u32 	%r2, [_Z3addPdS_S_i_param_3];
	mov.u32 	%r3, %tid.x;
	mov.u32 	%r4, %ctaid.x;
	mov.u32 	%r5, %ntid.x;
	mad.lo.s32 	%r1, %r4, %r5, %r3;
	setp.ge.s32 	%p1, %r1, %r2;
	@%p1 bra 	$L__BB1_2;
	cvta.to.global.u64 	%rd4, %rd1;
	cvta.to.global.u64 	%rd5, %rd2;
	cvta.to.global.u64 	%rd6, %rd3;
	mul.wide.s32 	%rd7, %r1, 8;
	add.s64 	%rd8, %rd4, %rd7;
	ld.global.f64 	%fd1, [%rd8];
	add.s64 	%rd9, %rd5, %rd7;
	ld.global.f64 	%fd2, [%rd9];
	add.f64 	%fd3, %fd1, %fd2;
	add.s64 	%rd10, %rd6, %rd7;
	st.global.f64 	[%rd10], %fd3;
$L__BB1_2:
	ret;

}
	// .globl	_Z10stencil_1DPiS_
.visible .entry _Z10stencil_1DPiS_(
	.param .u64 .ptr .align 1 _Z10stencil_1DPiS__param_0,
	.param .u64 .ptr .align 1 _Z10stencil_1DPiS__param_1
)
{
	.reg .pred 	%p<2>;
	.reg .b32 	%r<32>;
	.reg .b64 	%rd<9>;
	// demoted variable
	.shared .align 4 .b8 _ZZ10stencil_1DPiS_E4temp[60];
	ld.param.u64 	%rd3, [_Z10stencil_1DPiS__param_0];
	ld.param.u64 	%rd2, [_Z10stencil_1DPiS__param_1];
	cvta.to.global.u64 	%rd4, %rd3;
	mov.u32 	%r3, %tid.x;
	mov.u32 	%r4, %ctaid.x;
	mov.u32 	%r5, %ntid.x;
	mad.lo.s32 	%r1, %r4, %r5, %r3;
	mul.wide.s32 	%rd5, %r1, 4;
	add.s64 	%rd1, %rd4, %rd5;
	ld.global.u32 	%r6, [%rd1];
	shl.b32 	%r7, %r3, 2;
	mov.u32 	%r8, _ZZ10stencil_1DPiS_E4temp;
	add.s32 	%r2, %r8, %r7;
	st.shared.u32 	[%r2+20], %r6;
	setp.gt.u32 	%p1, %r3, 4;
	@%p1 bra 	$L__BB2_2;
	ld.global.u32 	%r9, [%rd1+-20];
	st.shared.u32 	[%r2], %r9;
	ld.global.u32 	%r10, [%rd1+20];
	st.shared.u32 	[%r2+40], %r10;
$L__BB2_2:
	bar.sync 	0;
	ld.shared.u32 	%r11, [%r2];
	ld.shared.u32 	%r12, [%r2+4];
	add.s32 	%r13, %r12, %r11;
	ld.shared.u32 	%r14, [%r2+8];
	add.s32 	%r15, %r14, %r13;
	ld.shared.u32 	%r16, [%r2+12];
	add.s32 	%r17, %r16, %r15;
	ld.shared.u32 	%r18, [%r2+16];
	add.s32 	%r19, %r18, %r17;
	ld.shared.u32 	%r20, [%r2+20];
	add.s32 	%r21, %r20, %r19;
	ld.shared.u32 	%r22, [%r2+24];
	add.s32 	%r23, %r22, %r21;
	ld.shared.u32 	%r24, [%r2+28];
	add.s32 	%r25, %r24, %r23;
	ld.shared.u32 	%r26, [%r2+32];
	add.s32 	%r27, %r26, %r25;
	ld.shared.u32 	%r28, [%r2+36];
	add.s32 	%r29, %r28, %r27;
	ld.shared.u32 	%r30, [%r2+40];
	add.s32 	%r31, %r30, %r29;
	cvta.to.global.u64 	%rd6, %rd2;
	add.s64 	%rd8, %rd6, %rd5;
	st.global.u32 	[%rd8], %r31;
	ret;

}


// ===== COMPILED SASS (sm_100) =====

	.target	sm_100

	.elftype	@"ET_EXEC"


//--------------------- .note.nv.tkinfo           --------------------------
	.section	.note.nv.tkinfo,"",@"SHT_NOTE"
	.sectionflags	@"SHF_NOTE_NV_TKINFO"
	.tkinfo
        /*0018*/ 	.word	0x00000002
        /*0030*/ 	.string	""
        /*0030*/ 	.string	"ptxas"
        /*0030*/ 	.string	"Cuda compilation tools, release 13.0, V13.0.88"
        /*0030*/ 	.string	"Build cuda_13.0.r13.0/compiler.36424714_0"
        /*0030*/ 	.string	"-arch sm_100 -m 64 "



//--------------------- .note.nv.cuinfo           --------------------------
	.section	.note.nv.cuinfo,"",@"SHT_NOTE"
	.sectionflags	@"SHF_NOTE_NV_CUINFO"
        /*0018*/ 	.short	0x0002
        /*001a*/ 	.short	0x0064
        /*001c*/ 	.short	0x0082
	.zero		2


//--------------------- .nv.info                  --------------------------
	.section	.nv.info,"",@"SHT_CUDA_INFO"
	.align	4


	//----- nvinfo : EIATTR_REGCOUNT
	.align		4
        /*0000*/ 	.byte	0x04, 0x2f
        /*0002*/ 	.short	(.L_1 - .L_0)
	.align		4
.L_0:
        /*0004*/ 	.word	index@(_Z8mykernelv)
        /*0008*/ 	.word	0x00000004


	//----- nvinfo : EIATTR_FRAME_SIZE
	.align		4
.L_1:
        /*000c*/ 	.byte	0x04, 0x11
        /*000e*/ 	.short	(.L_3 - .L_2)
	.align		4
.L_2:
        /*0010*/ 	.word	index@(_Z8mykernelv)
        /*0014*/ 	.word	0x00000000


	//----- nvinfo : EIATTR_REGCOUNT
	.align		4
.L_3:
        /*0018*/ 	.byte	0x04, 0x2f
        /*001a*/ 	.short	(.L_5 - .L_4)
	.align		4
.L_4:
        /*001c*/ 	.word	index@(_Z3addPdS_S_i)
        /*0020*/ 	.word	0x0000000e


	//----- nvinfo : EIATTR_FRAME_SIZE
	.align		4
.L_5:
        /*0024*/ 	.byte	0x04, 0x11
        /*0026*/ 	.short	(.L_7 - .L_6)
	.align		4
.L_6:
        /*0028*/ 	.word	index@(_Z3addPdS_S_i)
        /*002c*/ 	.word	0x00000000


	//----- nvinfo : EIATTR_REGCOUNT
	.align		4
.L_7:
        /*0030*/ 	.byte	0x04, 0x2f
        /*0032*/ 	.short	(.L_9 - .L_8)
	.align		4
.L_8:
        /*0034*/ 	.word	index@(_Z10stencil_1DPiS_)
        /*0038*/ 	.word	0x00000014


	//----- nvinfo : EIATTR_FRAME_SIZE
	.align		4
.L_9:
        /*003c*/ 	.byte	0x04, 0x11
        /*003e*/ 	.short	(.L_11 - .L_10)
	.align		4
.L_10:
        /*0040*/ 	.word	index@(_Z10stencil_1DPiS_)
        /*0044*/ 	.word	0x00000000


	//----- nvinfo : EIATTR_MIN_STACK_SIZE
	.align		4
.L_11:
        /*0048*/ 	.byte	0x04, 0x12
        /*004a*/ 	.short	(.L_13 - .L_12)
	.align		4
.L_12:
        /*004c*/ 	.word	index@(_Z10stencil_1DPiS_)
        /*0050*/ 	.word	0x00000000


	//----- nvinfo : EIATTR_MIN_STACK_SIZE
	.align		4
.L_13:
        /*0054*/ 	.byte	0x04, 0x12
        /*0056*/ 	.short	(.L_15 - .L_14)
	.align		4
.L_14:
        /*0058*/ 	.word	index@(_Z3addPdS_S_i)
        /*005c*/ 	.word	0x00000000


	//----- nvinfo : EIATTR_MIN_STACK_SIZE
	.align		4
.L_15:
        /*0060*/ 	.byte	0x04, 0x12
        /*0062*/ 	.short	(.L_17 - .L_16)
	.align		4
.L_16:
        /*0064*/ 	.word	index@(_Z8mykernelv)
        /*0068*/ 	.word	0x00000000
.L_17:


//--------------------- .nv.compat                --------------------------
	.section	.nv.compat,"",@"SHT_CUDA_COMPAT_INFO"
	.align	4
        /*0000*/ 	.byte	0x02, 0x09, 0x00, 0x00, 0x02, 0x02, 0x01, 0x00, 0x02, 0x05, 0x05, 0x00, 0x03, 0x07, 0x01, 0x01
        /*0010*/ 	.byte	0x02, 0x03, 0x00, 0x00, 0x02, 0x06, 0x01, 0x00, 0x04, 0x0b, 0x08, 0x00, 0x01, 0x00, 0x00, 0x00
        /*0020*/ 	.byte	0x00, 0x00, 0x00, 0x00


//--------------------- .nv.info._Z10stencil_1DPiS_ --------------------------
	.section	.nv.info._Z10stencil_1DPiS_,"",@"SHT_CUDA_INFO"
	.sectionflags	@""
	.align	4


	//----- nvinfo : EIATTR_CUDA_API_VERSION
	.align		4
        /*0000*/ 	.byte	0x04, 0x37
        /*0002*/ 	.short	(.L_19 - .L_18)
.L_18:
        /*0004*/ 	.word	0x00000082


	//----- nvinfo : EIATTR_KPARAM_INFO
	.align		4
.L_19:
        /*0008*/ 	.byte	0x04, 0x17
        /*000a*/ 	.short	(.L_21 - .L_20)
.L_20:
        /*000c*/ 	.word	0x00000000
        /*0010*/ 	.short	0x0001
        /*0012*/ 	.short	0x0008
        /*0014*/ 	.byte	0x00, 0xf5, 0x21, 0x00


	//----- nvinfo : EIATTR_KPARAM_INFO
	.align		4
.L_21:
        /*0018*/ 	.byte	0x04, 0x17
        /*001a*/ 	.short	(.L_23 - .L_22)
.L_22:
        /*001c*/ 	.word	0x00000000
        /*0020*/ 	.short	0x0000
        /*0022*/ 	.short	0x0000
        /*0024*/ 	.byte	0x00, 0xf5, 0x21, 0x00


	//----- nvinfo : EIATTR_SPARSE_MMA_MASK
	.align		4
.L_23:
        /*0028*/ 	.byte	0x03, 0x50
        /*002a*/ 	.short	0x0000


	//----- nvinfo : EIATTR_MAXREG_COUNT
	.align		4
        /*002c*/ 	.byte	0x03, 0x1b
        /*002e*/ 	.short	0x00ff


	//----- nvinfo : EIATTR_NUM_BARRIERS
	.align		4
        /*0030*/ 	.byte	0x02, 0x4c
        /*0032*/ 	.byte	0x01
	.zero		1


	//----- nvinfo : EIATTR_MERCURY_ISA_VERSION
	.align		4
        /*0034*/ 	.byte	0x03, 0x5f
        /*0036*/ 	.short	0x0101


	//----- nvinfo : EIATTR_VRC_CTA_INIT_COUNT
	.align		4
        /*0038*/ 	.byte	0x02, 0x4a
	.zero		1
	.zero		1


	//----- nvinfo : EIATTR_EXIT_INSTR_OFFSETS
	.align		4
        /*003c*/ 	.byte	0x04, 0x1c
        /*003e*/ 	.short	(.L_25 - .L_24)


	//   ....[0]....
.L_24:
        /*0040*/ 	.word	0x00000270


	//----- nvinfo : EIATTR_CBANK_PARAM_SIZE
	.align		4
.L_25:
        /*0044*/ 	.byte	0x03, 0x19
        /*0046*/ 	.short	0x0010


	//----- nvinfo : EIATTR_PARAM_CBANK
	.align		4
        /*0048*/ 	.byte	0x04, 0x0a
        /*004a*/ 	.short	(.L_27 - .L_26)
	.align		4
.L_26:
        /*004c*/ 	.word	index@(.nv.constant0._Z10stencil_1DPiS_)
        /*0050*/ 	.short	0x0380
        /*0052*/ 	.short	0x0010


	//----- nvinfo : EIATTR_SW_WAR
	.align		4
.L_27:
        /*0054*/ 	.byte	0x04, 0x36
        /*0056*/ 	.short	(.L_29 - .L_28)
.L_28:
        /*0058*/ 	.word	0x00000008
.L_29:


//--------------------- .nv.info._Z3addPdS_S_i    --------------------------
	.section	.nv.info._Z3addPdS_S_i,"",@"SHT_CUDA_INFO"
	.sectionflags	@""
	.align	4


	//----- nvinfo : EIATTR_CUDA_API_VERSION
	.align		4
        /*0000*/ 	.byte	0x04, 0x37
        /*0002*/ 	.short	(.L_31 - .L_30)
.L_30:
        /*0004*/ 	.word	0x00000082


	//----- nvinfo : EIATTR_KPARAM_INFO
	.align		4
.L_31:
        /*0008*/ 	.byte	0x04, 0x17
        /*000a*/ 	.short	(.L_33 - .L_32)
.L_32:
        /*000c*/ 	.word	0x00000000
        /*0010*/ 	.short	0x0003
        /*0012*/ 	.short	0x0018
        /*0014*/ 	.byte	0x00, 0xf0, 0x11, 0x00


	//----- nvinfo : EIATTR_KPARAM_INFO
	.align		4
.L_33:
        /*0018*/ 	.byte	0x04, 0x17
        /*001a*/ 	.short	(.L_35 - .L_34)
.L_34:
        /*001c*/ 	.word	0x00000000
        /*0020*/ 	.short	0x0002
        /*0022*/ 	.short	0x0010
        /*0024*/ 	.byte	0x00, 0xf5, 0x21, 0x00


	//----- nvinfo : EIATTR_KPARAM_INFO
	.align		4
.L_35:
        /*0028*/ 	.byte	0x04, 0x17
        /*002a*/ 	.short	(.L_37 - .L_36)
.L_36:
        /*002c*/ 	.word	0x00000000
        /*0030*/ 	.short	0x0001
        /*0032*/ 	.short	0x0008
        /*0034*/ 	.byte	0x00, 0xf5, 0x21, 0x00


	//----- nvinfo : EIATTR_KPARAM_INFO
	.align		4
.L_37:
        /*0038*/ 	.byte	0x04, 0x17
        /*003a*/ 	.short	(.L_39 - .L_38)
.L_38:
        /*003c*/ 	.word	0x00000000
        /*0040*/ 	.short	0x0000
        /*0042*/ 	.short	0x0000
        /*0044*/ 	.byte	0x00, 0xf5, 0x21, 0x00


	//----- nvinfo : EIATTR_SPARSE_MMA_MASK
	.align		4
.L_39:
        /*0048*/ 	.byte	0x03, 0x50
        /*004a*/ 	.short	0x0000


	//----- nvinfo : EIATTR_MAXREG_COUNT
	.align		4
        /*004c*/ 	.byte	0x03, 0x1b
        /*004e*/ 	.short	0x00ff


	//----- nvinfo : EIATTR_MERCURY_ISA_VERSION
	.align		4
        /*0050*/ 	.byte	0x03, 0x5f
        /*0052*/ 	.short	0x0101


	//----- nvinfo : EIATTR_VRC_CTA_INIT_COUNT
	.align		4
        /*0054*/ 	.byte	0x02, 0x4a
	.zero		1
	.zero		1


	//----- nvinfo : EIATTR_EXIT_INSTR_OFFSETS
	.align		4
        /*0058*/ 	.byte	0x04, 0x1c
        /*005a*/ 	.short	(.L_41 - .L_40)


	//   ....[0]....
.L_40:
        /*005c*/ 	.word	0x00000070


	//   ....[1]....
        /*0060*/ 	.word	0x00000130


	//----- nvinfo : EIATTR_CBANK_PARAM_SIZE
	.align		4
.L_41:
        /*0064*/ 	.byte	0x03, 0x19
        /*0066*/ 	.short	0x001c


	//----- nvinfo : EIATTR_PARAM_CBANK
	.align		4
        /*0068*/ 	.byte	0x04, 0x0a
        /*006a*/ 	.short	(.L_43 - .L_42)
	.align		4
.L_42:
        /*006c*/ 	.word	index@(.nv.constant0._Z3addPdS_S_i)
        /*0070*/ 	.short	0x0380
        /*0072*/ 	.short	0x001c


	//----- nvinfo : EIATTR_SW_WAR
	.align		4
.L_43:
        /*0074*/ 	.byte	0x04, 0x36
        /*0076*/ 	.short	(.L_45 - .L_44)
.L_44:
        /*0078*/ 	.word	0x00000008
.L_45:


//--------------------- .nv.info._Z8mykernelv     --------------------------
	.section	.nv.info._Z8mykernelv,"",@"SHT_CUDA_INFO"
	.sectionflags	@""
	.align	4


	//----- nvinfo : EIATTR_CUDA_API_VERSION
	.align		4
        /*0000*/ 	.byte	0x04, 0x37
        /*0002*/ 	.short	(.L_47 - .L_46)
.L_46:
        /*0004*/ 	.word	0x00000082


	//----- nvinfo : EIATTR_SPARSE_MMA_MASK
	.align		4
.L_47:
        /*0008*/ 	.byte	0x03, 0x50
        /*000a*/ 	.short	0x0000


	//----- nvinfo : EIATTR_MAXREG_COUNT
	.align		4
        /*000c*/ 	.byte	0x03, 0x1b
        /*000e*/ 	.short	0x00ff


	//----- nvinfo : EIATTR_MERCURY_ISA_VERSION
	.align		4
        /*0010*/ 	.byte	0x03, 0x5f
        /*0012*/ 	.short	0x0101


	//----- nvinfo : EIATTR_VRC_CTA_INIT_COUNT
	.align		4
        /*0014*/ 	.byte	0x02, 0x4a
	.zero		1
	.zero		1


	//----- nvinfo : EIATTR_EXIT_INSTR_OFFSETS
	.align		4
        /*0018*/ 	.byte	0x04, 0x1c
        /*001a*/ 	.short	(.L_49 - .L_48)


	//   ....[0]....
.L_48:
        /*001c*/ 	.word	0x00000010


	//----- nvinfo : EIATTR_SW_WAR
	.align		4
.L_49:
        /*0020*/ 	.byte	0x04, 0x36
        /*0022*/ 	.short	(.L_51 - .L_50)
.L_50:
        /*0024*/ 	.word	0x00000008
.L_51:


//--------------------- .nv.callgraph             --------------------------
	.section	.nv.callgraph,"",@"SHT_CUDA_CALLGRAPH"
	.align	4
	.sectionentsize	8
	.align		4
        /*0000*/ 	.word	0x00000000
	.align		4
        /*0004*/ 	.word	0xffffffff
	.align		4
        /*0008*/ 	.word	0x00000000
	.align		4
        /*000c*/ 	.word	0xfffffffe
	.align		4
        /*0010*/ 	.word	0x00000000
	.align		4
        /*0014*/ 	.word	0xfffffffd
	.align		4
        /*0018*/ 	.word	0x00000000
	.align		4
        /*001c*/ 	.word	0xfffffffc


//--------------------- .text._Z10stencil_1DPiS_  --------------------------
	.section	.text._Z10stencil_1DPiS_,"ax",@progbits
	.align	128
        .global         _Z10stencil_1DPiS_
        .type           _Z10stencil_1DPiS_,@function
        .size           _Z10stencil_1DPiS_,(.L_x_3 - _Z10stencil_1DPiS_)
        .other          _Z10stencil_1DPiS_,@"STO_CUDA_ENTRY STV_DEFAULT"
_Z10stencil_1DPiS_:
.text._Z10stencil_1DPiS_:
[----:B------:R-:W-:Y:S01]  /*0000*/  LDC R1, c[0x0][0x37c] ;  /* 0x0000df00ff017b82 */ /* 0x000fe20000000800 */
[----:B------:R-:W0:Y:S07]  /*0010*/  S2R R7, SR_TID.X ;  /* 0x0000000000077919 */ /* 0x000e2e0000002100 */
[----:B------:R-:W1:Y:S01]  /*0020*/  S2UR UR4, SR_CTAID.X ;  /* 0x00000000000479c3 */ /* 0x000e620000002500 */
[----:B------:R-:W2:Y:S07]  /*0030*/  LDCU.64 UR6, c[0x0][0x358] ;  /* 0x00006b00ff0677ac */ /* 0x000eae0008000a00 */
[----:B------:R-:W1:Y:S08]  /*0040*/  LDC R0, c[0x0][0x360] ;  /* 0x0000d800ff007b82 */ /* 0x000e700000000800 */
[----:B------:R-:W3:Y:S01]  /*0050*/  LDC.64 R2, c[0x0][0x380] ;  /* 0x0000e000ff027b82 */ /* 0x000ee20000000a00 */
[----:B0-----:R-:W-:Y:S01]  /*0060*/  ISETP.GT.U32.AND P0, PT, R7, 0x4, PT ;  /* 0x000000040700780c */ /* 0x001fe20003f04070 */
[----:B-1----:R-:W-:-:S04]  /*0070*/  IMAD R5, R0, UR4, R7 ;  /* 0x0000000400057c24 */ /* 0x002fc8000f8e0207 */
[----:B---3--:R-:W-:-:S05]  /*0080*/  IMAD.WIDE R2, R5, 0x4, R2 ;  /* 0x0000000405027825 */ /* 0x008fca00078e0202 */
[----:B--2---:R-:W2:Y:S04]  /*0090*/  LDG.E R0, desc[UR6][R2.64] ;  /* 0x0000000602007981 */ /* 0x004ea8000c1e1900 */
[----:B------:R-:W3:Y:S04]  /*00a0*/  @!P0 LDG.E R4, desc[UR6][R2.64+-0x14] ;  /* 0xffffec0602048981 */ /* 0x000ee8000c1e1900 */
[----:B------:R0:W4:Y:S01]  /*00b0*/  @!P0 LDG.E R6, desc[UR6][R2.64+0x14] ;  /* 0x0000140602068981 */ /* 0x000122000c1e1900 */
[----:B------:R-:W1:Y:S01]  /*00c0*/  S2UR UR5, SR_CgaCtaId ;  /* 0x00000000000579c3 */ /* 0x000e620000008800 */
[----:B------:R-:W-:-:S07]  /*00d0*/  UMOV UR4, 0x400 ;  /* 0x0000040000047882 */ /* 0x000fce0000000000 */
[----:B0-----:R-:W0:Y:S01]  /*00e0*/  LDC.64 R2, c[0x0][0x388] ;  /* 0x0000e200ff027b82 */ /* 0x001e220000000a00 */
[----:B-1----:R-:W-:-:S06]  /*00f0*/  ULEA UR4, UR5, UR4, 0x18 ;  /* 0x0000000405047291 */ /* 0x002fcc000f8ec0ff */
[----:B------:R-:W-:Y:S01]  /*0100*/  LEA R7, R7, UR4, 0x2 ;  /* 0x0000000407077c11 */ /* 0x000fe2000f8e10ff */
[----:B0-----:R-:W-:-:S04]  /*0110*/  IMAD.WIDE R2, R5, 0x4, R2 ;  /* 0x0000000405027825 */ /* 0x001fc800078e0202 */
[----:B--2---:R-:W-:Y:S04]  /*0120*/  STS [R7+0x14], R0 ;  /* 0x0000140007007388 */ /* 0x004fe80000000800 */
[----:B---3--:R-:W-:Y:S04]  /*0130*/  @!P0 STS [R7], R4 ;  /* 0x0000000407008388 */ /* 0x008fe80000000800 */
[----:B----4-:R-:W-:Y:S01]  /*0140*/  @!P0 STS [R7+0x28], R6 ;  /* 0x0000280607008388 */ /* 0x010fe20000000800 */
[----:B------:R-:W-:Y:S06]  /*0150*/  BAR.SYNC.DEFER_BLOCKING 0x0 ;  /* 0x0000000000007b1d */ /* 0x000fec0000010000 */
[----:B------:R-:W-:Y:S04]  /*0160*/  LDS R8, [R7] ;  /* 0x0000000007087984 */ /* 0x000fe80000000800 */
[----:B------:R-:W-:Y:S04]  /*0170*/  LDS R9, [R7+0x4] ;  /* 0x0000040007097984 */ /* 0x000fe80000000800 */
[----:B------:R-:W0:Y:S04]  /*0180*/  LDS R10, [R7+0x8] ;  /* 0x00000800070a7984 */ /* 0x000e280000000800 */
[----:B------:R-:W-:Y:S04]  /*0190*/  LDS R11, [R7+0xc] ;  /* 0x00000c00070b7984 */ /* 0x000fe80000000800 */
[----:B------:R-:W1:Y:S04]  /*01a0*/  LDS R12, [R7+0x10] ;  /* 0x00001000070c7984 */ /* 0x000e680000000800 */
[----:B------:R-:W-:Y:S04]  /*01b0*/  LDS R13, [R7+0x14] ;  /* 0x00001400070d7984 */ /* 0x000fe80000000800 */
[----:B------:R-:W2:Y:S04]  /*01c0*/  LDS R14, [R7+0x18] ;  /* 0x00001800070e7984 */ /* 0x000ea80000000800 */
[----:B------:R-:W-:Y:S04]  /*01d0*/  LDS R15, [R7+0x1c] ;  /* 0x00001c00070f7984 */ /* 0x000fe80000000800 */
[----:B------:R-:W3:Y:S04]  /*01e0*/  LDS R0, [R7+0x20] ;  /* 0x0000200007007984 */ /* 0x000ee80000000800 */
[----:B------:R-:W-:Y:S04]  /*01f0*/  LDS R17, [R7+0x24] ;  /* 0x0000240007117984 */ /* 0x000fe80000000800 */
[----:B------:R-:W4:Y:S01]  /*0200*/  LDS R4, [R7+0x28] ;  /* 0x0000280007047984 */ /* 0x000f220000000800 */
[----:B0-----:R-:W-:-:S04]  /*0210*/  IADD3 R8, PT, PT, R10, R9, R8 ;  /* 0x000000090a087210 */ /* 0x001fc80007ffe008 */
[----:B-1----:R-:W-:-:S04]  /*0220*/  IADD3 R8, PT, PT, R12, R11, R8 ;  /* 0x0000000b0c087210 */ /* 0x002fc80007ffe008 */
[----:B--2---:R-:W-:-:S04]  /*0230*/  IADD3 R8, PT, PT, R14, R13, R8 ;  /* 0x0000000d0e087210 */ /* 0x004fc80007ffe008 */
[----:B---3--:R-:W-:-:S04]  /*0240*/  IADD3 R0, PT, PT, R0, R15, R8 ;  /* 0x0000000f00007210 */ /* 0x008fc80007ffe008 */
[----:B----4-:R-:W-:-:S05]  /*0250*/  IADD3 R17, PT, PT, R4, R17, R0 ;  /* 0x0000001104117210 */ /* 0x010fca0007ffe000 */
[----:B------:R-:W-:Y:S01]  /*0260*/  STG.E desc[UR6][R2.64], R17 ;  /* 0x0000001102007986 */ /* 0x000fe2000c101906 */
[----:B------:R-:W-:Y:S05]  /*0270*/  EXIT ;  /* 0x000000000000794d */ /* 0x000fea0003800000 */
.L_x_0:
[----:B------:R-:W-:-:S00]  /*0280*/  BRA `(.L_x_0) ;  /* 0xfffffffc00fc7947 */ /* 0x000fc0000383ffff */
[----:B------:R-:W-:-:S00]  /*0290*/  NOP ;  /* 0x0000000000007918 */ /* 0x000fc00000000000 */
        /* <DEDUP_REMOVED lines=14> */
.L_x_3:


//--------------------- .text._Z3addPdS_S_i       --------------------------
	.section	.text._Z3addPdS_S_i,"ax",@progbits
	.align	128
        .global         _Z3addPdS_S_i
        .type           _Z3addPdS_S_i,@function
        .size           _Z3addPdS_S_i,(.L_x_4 - _Z3addPdS_S_i)
        .other          _Z3addPdS_S_i,@"STO_CUDA_ENTRY STV_DEFAULT"
_Z3addPdS_S_i:
.text._Z3addPdS_S_i:
[----:B------:R-:W-:Y:S01]  /*0000*/  LDC R1, c[0x0][0x37c] ;  /* 0x0000df00ff017b82 */ /* 0x000fe20000000800 */
[----:B------:R-:W0:Y:S07]  /*0010*/  S2R R11, SR_TID.X ;  /* 0x00000000000b7919 */ /* 0x000e2e0000002100 */
[----:B------:R-:W0:Y:S01]  /*0020*/  S2UR UR4, SR_CTAID.X ;  /* 0x00000000000479c3 */ /* 0x000e220000002500 */
[----:B------:R-:W1:Y:S07]  /*0030*/  LDCU UR5, c[0x0][0x398] ;  /* 0x00007300ff0577ac */ /* 0x000e6e0008000800 */
[----:B------:R-:W0:Y:S02]  /*0040*/  LDC R0, c[0x0][0x360] ;  /* 0x0000d800ff007b82 */ /* 0x000e240000000800 */
[----:B0-----:R-:W-:-:S05]  /*0050*/  IMAD R11, R0, UR4, R11 ;  /* 0x00000004000b7c24 */ /* 0x001fca000f8e020b */
[----:B-1----:R-:W-:-:S13]  /*0060*/  ISETP.GE.AND P0, PT, R11, UR5, PT ;  /* 0x000000050b007c0c */ /* 0x002fda000bf06270 */
[----:B------:R-:W-:Y:S05]  /*0070*/  @P0 EXIT ;  /* 0x000000000000094d */ /* 0x000fea0003800000 */
[----:B------:R-:W0:Y:S01]  /*0080*/  LDC.64 R2, c[0x0][0x380] ;  /* 0x0000e000ff027b82 */ /* 0x000e220000000a00 */
[----:B------:R-:W1:Y:S07]  /*0090*/  LDCU.64 UR4, c[0x0][0x358] ;  /* 0x00006b00ff0477ac */ /* 0x000e6e0008000a00 */
[----:B------:R-:W2:Y:S08]  /*00a0*/  LDC.64 R4, c[0x0][0x388] ;  /* 0x0000e200ff047b82 */ /* 0x000eb00000000a00 */
[----:B------:R-:W3:Y:S01]  /*00b0*/  LDC.64 R8, c[0x0][0x390] ;  /* 0x0000e400ff087b82 */ /* 0x000ee20000000a00 */
[----:B0-----:R-:W-:-:S06]  /*00c0*/  IMAD.WIDE R2, R11, 0x8, R2 ;  /* 0x000000080b027825 */ /* 0x001fcc00078e0202 */
[----:B-1----:R-:W4:Y:S01]  /*00d0*/  LDG.E.64 R2, desc[UR4][R2.64] ;  /* 0x0000000402027981 */ /* 0x002f22000c1e1b00 */
[----:B--2---:R-:W-:-:S06]  /*00e0*/  IMAD.WIDE R4, R11, 0x8, R4 ;  /* 0x000000080b047825 */ /* 0x004fcc00078e0204 */
[----:B------:R-:W4:Y:S01]  /*00f0*/  LDG.E.64 R4, desc[UR4][R4.64] ;  /* 0x0000000404047981 */ /* 0x000f22000c1e1b00 */
[----:B---3--:R-:W-:Y:S01]  /*0100*/  IMAD.WIDE R8, R11, 0x8, R8 ;  /* 0x000000080b087825 */ /* 0x008fe200078e0208 */
[----:B----4-:R-:W-:-:S07]  /*0110*/  DADD R6, R2, R4 ;  /* 0x0000000002067229 */ /* 0x010fce0000000004 */
[----:B------:R-:W-:Y:S01]  /*0120*/  STG.E.64 desc[UR4][R8.64], R6 ;  /* 0x0000000608007986 */ /* 0x000fe2000c101b04 */
[----:B------:R-:W-:Y:S05]  /*0130*/  EXIT ;  /* 0x000000000000794d */ /* 0x000fea0003800000 */
.L_x_1:
        /* <DEDUP_REMOVED lines=12> */
.L_x_4:


//--------------------- .text._Z8mykernelv        --------------------------
	.section	.text._Z8mykernelv,"ax",@progbits
	.align	128
        .global         _Z8mykernelv
        .type           _Z8mykernelv,@function
        .size           _Z8mykernelv,(.L_x_5 - _Z8mykernelv)
        .other          _Z8mykernelv,@"STO_CUDA_ENTRY STV_DEFAULT"
_Z8mykernelv:
.text._Z8mykernelv:
[----:B------:R-:W-:Y:S01]  /*0000*/  LDC R1, c[0x0][0x37c] ;  /* 0x0000df00ff017b82 */ /* 0x000fe20000000800 */
[----:B------:R-:W-:Y:S05]  /*0010*/  EXIT ;  /* 0x000000000000794d */ /* 0x000fea0003800000 */
.L_x_2:
        /* <DEDUP_REMOVED lines=14> */
.L_x_5:


//--------------------- .nv.shared._Z10stencil_1DPiS_ --------------------------
	.section	.nv.shared._Z10stencil_1DPiS_,"aw",@nobits
	.sectionflags	@""
	.align	4
.nv.shared._Z10stencil_1DPiS_:
	.zero		1084


//--------------------- .nv.shared.reserved.0     --------------------------
	.section	.nv.shared.reserved.0,"aw",@nobits
	.weak		__nv_reservedSMEM_offset_0_alias
	.size		__nv_reservedSMEM_offset_0_alias, 0, 64
	.other		__nv_reservedSMEM_offset_0_alias,@"STO_CUDA_RESERVED_SHARED STV_DEFAULT"
__nv_reservedSMEM_offset_0_alias:
	.zero		0
	.zero		64


//--------------------- .nv.constant0._Z10stencil_1DPiS_ --------------------------
	.section	.nv.constant0._Z10stencil_1DPiS_,"a",@progbits
	.sectionflags	@""
	.align	4
.nv.constant0._Z10stencil_1DPiS_:
	.zero		912


//--------------------- .nv.constant0._Z3addPdS_S_i --------------------------
	.section	.nv.constant0._Z3addPdS_S_i,"a",@progbits
	.sectionflags	@""
	.align	4
.nv.constant0._Z3addPdS_S_i:
	.zero		924


//--------------------- .nv.constant0._Z8mykernelv --------------------------
	.section	.nv.constant0._Z8mykernelv,"a",@progbits
	.sectionflags	@""
	.align	4
.nv.constant0._Z8mykernelv:
	.zero		896


//--------------------- SYMBOLS --------------------------

	.type		.nv.reservedSmem.offset0,@object
	.size		.nv.reservedSmem.offset0,0x4
	.type		.nv.reservedSmem.cap,@object
	.size		.nv.reservedSmem.cap,0x4
